//
// Generated by NVIDIA NVVM Compiler
//
// Compiler Build ID: CL-36424714
// Cuda compilation tools, release 13.0, V13.0.88
// Based on NVVM 20.0.0
//

.version 9.0
.target sm_100
.address_size 64

	// .globl	_Z12mandelKernelPiffiiiff

.visible .entry _Z12mandelKernelPiffiiiff(
	.param .u64 .ptr .align 1 _Z12mandelKernelPiffiiiff_param_0,
	.param .f32 _Z12mandelKernelPiffiiiff_param_1,
	.param .f32 _Z12mandelKernelPiffiiiff_param_2,
	.param .u32 _Z12mandelKernelPiffiiiff_param_3,
	.param .u32 _Z12mandelKernelPiffiiiff_param_4,
	.param .u32 _Z12mandelKernelPiffiiiff_param_5,
	.param .f32 _Z12mandelKernelPiffiiiff_param_6,
	.param .f32 _Z12mandelKernelPiffiiiff_param_7
)
{
	.reg .pred 	%p<4>;
	.reg .b32 	%r<19>;
	.reg .b32 	%f<20>;
	.reg .b64 	%rd<5>;

	ld.param.u64 	%rd1, [_Z12mandelKernelPiffiiiff_param_0];
	ld.param.f32 	%f9, [_Z12mandelKernelPiffiiiff_param_1];
	ld.param.f32 	%f10, [_Z12mandelKernelPiffiiiff_param_2];
	ld.param.u32 	%r7, [_Z12mandelKernelPiffiiiff_param_3];
	ld.param.u32 	%r5, [_Z12mandelKernelPiffiiiff_param_5];
	ld.param.f32 	%f11, [_Z12mandelKernelPiffiiiff_param_6];
	ld.param.f32 	%f12, [_Z12mandelKernelPiffiiiff_param_7];
	mov.u32 	%r8, %ctaid.x;
	mov.u32 	%r9, %ntid.x;
	mov.u32 	%r10, %tid.x;
	mad.lo.s32 	%r11, %r8, %r9, %r10;
	mov.u32 	%r12, %ctaid.y;
	mov.u32 	%r13, %ntid.y;
	mov.u32 	%r14, %tid.y;
	mad.lo.s32 	%r15, %r12, %r13, %r14;
	mad.lo.s32 	%r1, %r7, %r15, %r11;
	cvt.rn.f32.s32 	%f13, %r11;
	fma.rn.f32 	%f1, %f11, %f13, %f9;
	cvt.rn.f32.u32 	%f14, %r15;
	fma.rn.f32 	%f2, %f12, %f14, %f10;
	setp.lt.s32 	%p1, %r5, 1;
	mov.b32 	%r18, 0;
	@%p1 bra 	$L__BB0_4;
	mov.b32 	%r17, 0;
	mov.f32 	%f18, %f2;
	mov.f32 	%f19, %f1;
$L__BB0_2:
	mul.f32 	%f5, %f19, %f19;
	mul.f32 	%f6, %f18, %f18;
	add.f32 	%f15, %f5, %f6;
	setp.gt.f32 	%p2, %f15, 0f40800000;
	mov.u32 	%r18, %r17;
	@%p2 bra 	$L__BB0_4;
	sub.f32 	%f16, %f5, %f6;
	add.f32 	%f17, %f19, %f19;
	add.f32 	%f19, %f1, %f16;
	fma.rn.f32 	%f18, %f17, %f18, %f2;
	add.s32 	%r17, %r17, 1;
	setp.ne.s32 	%p3, %r17, %r5;
	mov.u32 	%r18, %r5;
	@%p3 bra 	$L__BB0_2;
$L__BB0_4:
	cvta.to.global.u64 	%rd2, %rd1;
	mul.wide.s32 	%rd3, %r1, 4;
	add.s64 	%rd4, %rd2, %rd3;
	st.global.u32 	[%rd4], %r18;
	ret;

}


// ===== COMPILED SASS (sm_100) =====

	.target	sm_100

	.elftype	@"ET_EXEC"


//--------------------- .note.nv.tkinfo           --------------------------
	.section	.note.nv.tkinfo,"",@"SHT_NOTE"
	.sectionflags	@"SHF_NOTE_NV_TKINFO"
	.tkinfo
        /*0018*/ 	.word	0x00000002
        /*0030*/ 	.string	""
        /*0030*/ 	.string	"ptxas"
        /*0030*/ 	.string	"Cuda compilation tools, release 13.0, V13.0.88"
        /*0030*/ 	.string	"Build cuda_13.0.r13.0/compiler.36424714_0"
        /*0030*/ 	.string	"-arch sm_100 -m 64 "



//--------------------- .note.nv.cuinfo           --------------------------
	.section	.note.nv.cuinfo,"",@"SHT_NOTE"
	.sectionflags	@"SHF_NOTE_NV_CUINFO"
        /*0018*/ 	.short	0x0002
        /*001a*/ 	.short	0x0064
        /*001c*/ 	.short	0x0082
	.zero		2


//--------------------- .nv.info                  --------------------------
	.section	.nv.info,"",@"SHT_CUDA_INFO"
	.align	4


	//----- nvinfo : EIATTR_REGCOUNT
	.align		4
        /*0000*/ 	.byte	0x04, 0x2f
        /*0002*/ 	.short	(.L_1 - .L_0)
	.align		4
.L_0:
        /*0004*/ 	.word	index@(_Z12mandelKernelPiffiiiff)
        /*0008*/ 	.word	0x00000010


	//----- nvinfo : EIATTR_FRAME_SIZE
	.align		4
.L_1:
        /*000c*/ 	.byte	0x04, 0x11
        /*000e*/ 	.short	(.L_3 - .L_2)
	.align		4
.L_2:
        /*0010*/ 	.word	index@(_Z12mandelKernelPiffiiiff)
        /*0014*/ 	.word	0x00000000


	//----- nvinfo : EIATTR_MIN_STACK_SIZE
	.align		4
.L_3:
        /*0018*/ 	.byte	0x04, 0x12
        /*001a*/ 	.short	(.L_5 - .L_4)
	.align		4
.L_4:
        /*001c*/ 	.word	index@(_Z12mandelKernelPiffiiiff)
        /*0020*/ 	.word	0x00000000
.L_5:


//--------------------- .nv.compat                --------------------------
	.section	.nv.compat,"",@"SHT_CUDA_COMPAT_INFO"
	.align	4
        /*0000*/ 	.byte	0x02, 0x09, 0x00, 0x00, 0x02, 0x02, 0x01, 0x00, 0x02, 0x05, 0x05, 0x00, 0x03, 0x07, 0x01, 0x01
        /*0010*/ 	.byte	0x02, 0x03, 0x00, 0x00, 0x02, 0x06, 0x01, 0x00, 0x04, 0x0b, 0x08, 0x00, 0x01, 0x00, 0x00, 0x00
        /*0020*/ 	.byte	0x00, 0x00, 0x00, 0x00


//--------------------- .nv.info._Z12mandelKernelPiffiiiff --------------------------
	.section	.nv.info._Z12mandelKernelPiffiiiff,"",@"SHT_CUDA_INFO"
	.sectionflags	@""
	.align	4


	//----- nvinfo : EIATTR_CUDA_API_VERSION
	.align		4
        /*0000*/ 	.byte	0x04, 0x37
        /*0002*/ 	.short	(.L_7 - .L_6)
.L_6:
        /*0004*/ 	.word	0x00000082


	//----- nvinfo : EIATTR_KPARAM_INFO
	.align		4
.L_7:
        /*0008*/ 	.byte	0x04, 0x17
        /*000a*/ 	.short	(.L_9 - .L_8)
.L_8:
        /*000c*/ 	.word	0x00000000
        /*0010*/ 	.short	0x0007
        /*0012*/ 	.short	0x0020
        /*0014*/ 	.byte	0x00, 0xf0, 0x11, 0x00


	//----- nvinfo : EIATTR_KPARAM_INFO
	.align		4
.L_9:
        /*0018*/ 	.byte	0x04, 0x17
        /*001a*/ 	.short	(.L_11 - .L_10)
.L_10:
        /*001c*/ 	.word	0x00000000
        /*0020*/ 	.short	0x0006
        /*0022*/ 	.short	0x001c
        /*0024*/ 	.byte	0x00, 0xf0, 0x11, 0x00


	//----- nvinfo : EIATTR_KPARAM_INFO
	.align		4
.L_11:
        /*0028*/ 	.byte	0x04, 0x17
        /*002a*/ 	.short	(.L_13 - .L_12)
.L_12:
        /*002c*/ 	.word	0x00000000
        /*0030*/ 	.short	0x0005
        /*0032*/ 	.short	0x0018
        /*0034*/ 	.byte	0x00, 0xf0, 0x11, 0x00


	//----- nvinfo : EIATTR_KPARAM_INFO
	.align		4
.L_13:
        /*0038*/ 	.byte	0x04, 0x17
        /*003a*/ 	.short	(.L_15 - .L_14)
.L_14:
        /*003c*/ 	.word	0x00000000
        /*0040*/ 	.short	0x0004
        /*0042*/ 	.short	0x0014
        /*0044*/ 	.byte	0x00, 0xf0, 0x11, 0x00


	//----- nvinfo : EIATTR_KPARAM_INFO
	.align		4
.L_15:
        /*0048*/ 	.byte	0x04, 0x17
        /*004a*/ 	.short	(.L_17 - .L_16)
.L_16:
        /*004c*/ 	.word	0x00000000
        /*0050*/ 	.short	0x0003
        /*0052*/ 	.short	0x0010
        /*0054*/ 	.byte	0x00, 0xf0, 0x11, 0x00


	//----- nvinfo : EIATTR_KPARAM_INFO
	.align		4
.L_17:
        /*0058*/ 	.byte	0x04, 0x17
        /*005a*/ 	.short	(.L_19 - .L_18)
.L_18:
        /*005c*/ 	.word	0x00000000
        /*0060*/ 	.short	0x0002
        /*0062*/ 	.short	0x000c
        /*0064*/ 	.byte	0x00, 0xf0, 0x11, 0x00


	//----- nvinfo : EIATTR_KPARAM_INFO
	.align		4
.L_19:
        /*0068*/ 	.byte	0x04, 0x17
        /*006a*/ 	.short	(.L_21 - .L_20)
.L_20:
        /*006c*/ 	.word	0x00000000
        /*0070*/ 	.short	0x0001
        /*0072*/ 	.short	0x0008
        /*0074*/ 	.byte	0x00, 0xf0, 0x11, 0x00


	//----- nvinfo : EIATTR_KPARAM_INFO
	.align		4
.L_21:
        /*0078*/ 	.byte	0x04, 0x17
        /*007a*/ 	.short	(.L_23 - .L_22)
.L_22:
        /*007c*/ 	.word	0x00000000
        /*0080*/ 	.short	0x0000
        /*0082*/ 	.short	0x0000
        /*0084*/ 	.byte	0x00, 0xf5, 0x21, 0x00


	//----- nvinfo : EIATTR_SPARSE_MMA_MASK
	.align		4
.L_23:
        /*0088*/ 	.byte	0x03, 0x50
        /*008a*/ 	.short	0x0000


	//----- nvinfo : EIATTR_MAXREG_COUNT
	.align		4
        /*008c*/ 	.byte	0x03, 0x1b
        /*008e*/ 	.short	0x00ff


	//----- nvinfo : EIATTR_MERCURY_ISA_VERSION
	.align		4
        /*0090*/ 	.byte	0x03, 0x5f
        /*0092*/ 	.short	0x0101


	//----- nvinfo : EIATTR_VRC_CTA_INIT_COUNT
	.align		4
        /*0094*/ 	.byte	0x02, 0x4a
	.zero		1
	.zero		1


	//----- nvinfo : EIATTR_EXIT_INSTR_OFFSETS
	.align		4
        /*0098*/ 	.byte	0x04, 0x1c
        /*009a*/ 	.short	(.L_25 - .L_24)


	//   ....[0]....
.L_24:
        /*009c*/ 	.word	0x000002d0


	//----- nvinfo : EIATTR_CRS_STACK_SIZE
	.align		4
.L_25:
        /*00a0*/ 	.byte	0x04, 0x1e
        /*00a2*/ 	.short	(.L_27 - .L_26)
.L_26:
        /*00a4*/ 	.word	0x00000000


	//----- nvinfo : EIATTR_CBANK_PARAM_SIZE
	.align		4
.L_27:
        /*00a8*/ 	.byte	0x03, 0x19
        /*00aa*/ 	.short	0x0024


	//----- nvinfo : EIATTR_PARAM_CBANK
	.align		4
        /*00ac*/ 	.byte	0x04, 0x0a
        /*00ae*/ 	.short	(.L_29 - .L_28)
	.align		4
.L_28:
        /*00b0*/ 	.word	index@(.nv.constant0._Z12mandelKernelPiffiiiff)
        /*00b4*/ 	.short	0x0380
        /*00b6*/ 	.short	0x0024


	//----- nvinfo : EIATTR_SW_WAR
	.align		4
.L_29:
        /*00b8*/ 	.byte	0x04, 0x36
        /*00ba*/ 	.short	(.L_31 - .L_30)
.L_30:
        /*00bc*/ 	.word	0x00000008
.L_31:


//--------------------- .nv.callgraph             --------------------------
	.section	.nv.callgraph,"",@"SHT_CUDA_CALLGRAPH"
	.align	4
	.sectionentsize	8
	.align		4
        /*0000*/ 	.word	0x00000000
	.align		4
        /*0004*/ 	.word	0xffffffff
	.align		4
        /*0008*/ 	.word	0x00000000
	.align		4
        /*000c*/ 	.word	0xfffffffe
	.align		4
        /*0010*/ 	.word	0x00000000
	.align		4
        /*0014*/ 	.word	0xfffffffd
	.align		4
        /*0018*/ 	.word	0x00000000
	.align		4
        /*001c*/ 	.word	0xfffffffc


//--------------------- .text._Z12mandelKernelPiffiiiff --------------------------
	.section	.text._Z12mandelKernelPiffiiiff,"ax",@progbits
	.align	128
        .global         _Z12mandelKernelPiffiiiff
        .type           _Z12mandelKernelPiffiiiff,@function
        .size           _Z12mandelKernelPiffiiiff,(.L_x_4 - _Z12mandelKernelPiffiiiff)
        .other          _Z12mandelKernelPiffiiiff,@"STO_CUDA_ENTRY STV_DEFAULT"
_Z12mandelKernelPiffiiiff:
.text._Z12mandelKernelPiffiiiff:
[----:B------:R-:W-:Y:S01]  /*0000*/  LDC R1, c[0x0][0x37c] ;  /* 0x0000df00ff017b82 */ /* 0x000fe20000000800 */
[----:B------:R-:W0:Y:S07]  /*0010*/  S2R R3, SR_TID.X ;  /* 0x0000000000037919 */ /* 0x000e2e0000002100 */
[----:B------:R-:W0:Y:S01]  /*0020*/  S2UR UR4, SR_CTAID.X ;  /* 0x00000000000479c3 */ /* 0x000e220000002500 */
[----:B------:R-:W1:Y:S01]  /*0030*/  LDCU.64 UR8, c[0x0][0x398] ;  /* 0x00007300ff0877ac */ /* 0x000e620008000a00 */
[----:B------:R-:W2:Y:S01]  /*0040*/  S2R R5, SR_TID.Y ;  /* 0x0000000000057919 */ /* 0x000ea20000002200 */
[----:B------:R-:W3:Y:S05]  /*0050*/  LDCU UR7, c[0x0][0x3a0] ;  /* 0x00007400ff0777ac */ /* 0x000eea0008000800 */
[----:B------:R-:W0:Y:S01]  /*0060*/  LDC R0, c[0x0][0x360] ;  /* 0x0000d800ff007b82 */ /* 0x000e220000000800 */
[----:B------:R-:W4:Y:S07]  /*0070*/  LDCU UR6, c[0x0][0x390] ;  /* 0x00007200ff0677ac */ /* 0x000f2e0008000800 */
[----:B------:R-:W2:Y:S01]  /*0080*/  S2UR UR5, SR_CTAID.Y ;  /* 0x00000000000579c3 */ /* 0x000ea20000002600 */
[----:B-1----:R-:W-:-:S07]  /*0090*/  UISETP.GE.AND UP0, UPT, UR8, 0x1, UPT ;  /* 0x000000010800788c */ /* 0x002fce000bf06270 */
[----:B------:R-:W2:Y:S08]  /*00a0*/  LDC R2, c[0x0][0x364] ;  /* 0x0000d900ff027b82 */ /* 0x000eb00000000800 */
[----:B------:R-:W1:Y:S01]  /*00b0*/  LDC.64 R8, c[0x0][0x388] ;  /* 0x0000e200ff087b82 */ /* 0x000e620000000a00 */
[----:B0-----:R-:W-:-:S05]  /*00c0*/  IMAD R0, R0, UR4, R3 ;  /* 0x0000000400007c24 */ /* 0x001fca000f8e0203 */
[----:B------:R-:W-:Y:S01]  /*00d0*/  I2FP.F32.S32 R7, R0 ;  /* 0x0000000000077245 */ /* 0x000fe20000201400 */
[----:B--2---:R-:W-:Y:S01]  /*00e0*/  IMAD R3, R2, UR5, R5 ;  /* 0x0000000502037c24 */ /* 0x004fe2000f8e0205 */
[----:B------:R-:W0:Y:S03]  /*00f0*/  LDCU.64 UR4, c[0x0][0x358] ;  /* 0x00006b00ff0477ac */ /* 0x000e260008000a00 */
[----:B----4-:R-:W-:Y:S01]  /*0100*/  IMAD R5, R3, UR6, R0 ;  /* 0x0000000603057c24 */ /* 0x010fe2000f8e0200 */
[----:B------:R-:W-:Y:S01]  /*0110*/  I2FP.F32.U32 R2, R3 ;  /* 0x0000000300027245 */ /* 0x000fe20000201000 */
[----:B-1----:R-:W-:-:S04]  /*0120*/  FFMA R7, R7, UR9, R8 ;  /* 0x0000000907077c23 */ /* 0x002fc80008000008 */
[----:B---3--:R-:W-:Y:S01]  /*0130*/  FFMA R2, R2, UR7, R9 ;  /* 0x0000000702027c23 */ /* 0x008fe20008000009 */
[----:B------:R-:W-:Y:S01]  /*0140*/  HFMA2 R9, -RZ, RZ, 0, 0 ;  /* 0x00000000ff097431 */ /* 0x000fe200000001ff */
[----:B------:R-:W-:Y:S06]  /*0150*/  BRA.U !UP0, `(.L_x_0) ;  /* 0x0000000108507547 */ /* 0x000fec000b800000 */
[----:B------:R-:W-:Y:S01]  /*0160*/  BSSY.RECONVERGENT B0, `(.L_x_0) ;  /* 0x0000013000007945 */ /* 0x000fe20003800200 */
[----:B------:R-:W-:Y:S01]  /*0170*/  MOV R9, RZ ;  /* 0x000000ff00097202 */ /* 0x000fe20000000f00 */
[----:B------:R-:W1:Y:S01]  /*0180*/  LDCU UR6, c[0x0][0x398] ;  /* 0x00007300ff0677ac */ /* 0x000e620008000800 */
[----:B------:R-:W-:Y:S02]  /*0190*/  MOV R3, R2 ;  /* 0x0000000200037202 */ /* 0x000fe40000000f00 */
[----:B------:R-:W-:Y:S01]  /*01a0*/  MOV R0, R7 ;  /* 0x0000000700007202 */ /* 0x000fe20000000f00 */
[----:B------:R-:W2:Y:S06]  /*01b0*/  LDCU UR7, c[0x0][0x398] ;  /* 0x00007300ff0777ac */ /* 0x000eac0008000800 */
.L_x_2:
[----:B------:R-:W-:Y:S01]  /*01c0*/  FMUL R4, R0, R0 ;  /* 0x0000000000047220 */ /* 0x000fe20000400000 */
[----:B------:R-:W-:-:S04]  /*01d0*/  FMUL R13, R3, R3 ;  /* 0x00000003030d7220 */ /* 0x000fc80000400000 */
[----:B------:R-:W-:-:S05]  /*01e0*/  FADD R6, R4, R13 ;  /* 0x0000000d04067221 */ /* 0x000fca0000000000 */
[----:B------:R-:W-:-:S13]  /*01f0*/  FSETP.GT.AND P0, PT, R6, 4, PT ;  /* 0x408000000600780b */ /* 0x000fda0003f04000 */
[----:B------:R-:W-:Y:S05]  /*0200*/  @P0 BRA `(.L_x_1) ;  /* 0x0000000000200947 */ /* 0x000fea0003800000 */
[----:B------:R-:W-:Y:S01]  /*0210*/  IADD3 R9, PT, PT, R9, 0x1, RZ ;  /* 0x0000000109097810 */ /* 0x000fe20007ffe0ff */
[----:B------:R-:W-:Y:S01]  /*0220*/  FADD R11, R0, R0 ;  /* 0x00000000000b7221 */ /* 0x000fe20000000000 */
[----:B------:R-:W-:Y:S02]  /*0230*/  FADD R0, R4, -R13 ;  /* 0x8000000d04007221 */ /* 0x000fe40000000000 */
[----:B--2---:R-:W-:Y:S01]  /*0240*/  ISETP.NE.AND P0, PT, R9, UR7, PT ;  /* 0x0000000709007c0c */ /* 0x004fe2000bf05270 */
[----:B------:R-:W-:Y:S01]  /*0250*/  FFMA R3, R11, R3, R2 ;  /* 0x000000030b037223 */ /* 0x000fe20000000002 */
[----:B------:R-:W-:-:S11]  /*0260*/  FADD R0, R7, R0 ;  /* 0x0000000007007221 */ /* 0x000fd60000000000 */
[----:B------:R-:W-:Y:S05]  /*0270*/  @P0 BRA `(.L_x_2) ;  /* 0xfffffffc00d00947 */ /* 0x000fea000383ffff */
[----:B-1----:R-:W-:-:S07]  /*0280*/  MOV R9, UR6 ;  /* 0x0000000600097c02 */ /* 0x002fce0008000f00 */
.L_x_1:
[----:B012---:R-:W-:Y:S05]  /*0290*/  BSYNC.RECONVERGENT B0 ;  /* 0x0000000000007941 */ /* 0x007fea0003800200 */
.L_x_0:
[----:B------:R-:W1:Y:S02]  /*02a0*/  LDC.64 R2, c[0x0][0x380] ;  /* 0x0000e000ff027b82 */ /* 0x000e640000000a00 */
[----:B-1----:R-:W-:-:S05]  /*02b0*/  IMAD.WIDE R2, R5, 0x4, R2 ;  /* 0x0000000405027825 */ /* 0x002fca00078e0202 */
[----:B0-----:R-:W-:Y:S01]  /*02c0*/  STG.E desc[UR4][R2.64], R9 ;  /* 0x0000000902007986 */ /* 0x001fe2000c101904 */
[----:B------:R-:W-:Y:S05]  /*02d0*/  EXIT ;  /* 0x000000000000794d */ /* 0x000fea0003800000 */
.L_x_3:
[----:B------:R-:W-:-:S00]  /*02e0*/  BRA `(.L_x_3) ;  /* 0xfffffffc00fc7947 */ /* 0x000fc0000383ffff */
[----:B------:R-:W-:-:S00]  /*02f0*/  NOP ;  /* 0x0000000000007918 */ /* 0x000fc00000000000 */
        /* <DEDUP_REMOVED lines=8> */
.L_x_4:


//--------------------- .nv.shared.reserved.0     --------------------------
	.section	.nv.shared.reserved.0,"aw",@nobits
	.weak		__nv_reservedSMEM_offset_0_alias
	.size		__nv_reservedSMEM_offset_0_alias, 0, 64
	.other		__nv_reservedSMEM_offset_0_alias,@"STO_CUDA_RESERVED_SHARED STV_DEFAULT"
__nv_reservedSMEM_offset_0_alias:
	.zero		0
	.zero		64


//--------------------- .nv.constant0._Z12mandelKernelPiffiiiff --------------------------
	.section	.nv.constant0._Z12mandelKernelPiffiiiff,"a",@progbits
	.sectionflags	@""
	.align	4
.nv.constant0._Z12mandelKernelPiffiiiff:
	.zero		932


//--------------------- SYMBOLS --------------------------

	.type		.nv.reservedSmem.offset0,@object
	.size		.nv.reservedSmem.offset0,0x4
